//
// Generated by NVIDIA NVVM Compiler
//
// Compiler Build ID: CL-36424714
// Cuda compilation tools, release 13.0, V13.0.88
// Based on NVVM 20.0.0
//

.version 9.0
.target sm_100
.address_size 64

	// .globl	_Z10fillKernelPii
.global .align 1 .b8 _ZN34_INTERNAL_a139625b_4_k_cu_6ce8ca364cuda3std3__45__cpo5beginE[1];
.global .align 1 .b8 _ZN34_INTERNAL_a139625b_4_k_cu_6ce8ca364cuda3std3__45__cpo3endE[1];
.global .align 1 .b8 _ZN34_INTERNAL_a139625b_4_k_cu_6ce8ca364cuda3std3__45__cpo6cbeginE[1];
.global .align 1 .b8 _ZN34_INTERNAL_a139625b_4_k_cu_6ce8ca364cuda3std3__45__cpo4cendE[1];
.global .align 1 .b8 _ZN34_INTERNAL_a139625b_4_k_cu_6ce8ca364cuda3std3__45__cpo6rbeginE[1];
.global .align 1 .b8 _ZN34_INTERNAL_a139625b_4_k_cu_6ce8ca364cuda3std3__45__cpo4rendE[1];
.global .align 1 .b8 _ZN34_INTERNAL_a139625b_4_k_cu_6ce8ca364cuda3std3__45__cpo7crbeginE[1];
.global .align 1 .b8 _ZN34_INTERNAL_a139625b_4_k_cu_6ce8ca364cuda3std3__45__cpo5crendE[1];
.global .align 1 .b8 _ZN34_INTERNAL_a139625b_4_k_cu_6ce8ca364cuda3std3__436_GLOBAL__N__a139625b_4_k_cu_6ce8ca366ignoreE[1];
.global .align 1 .b8 _ZN34_INTERNAL_a139625b_4_k_cu_6ce8ca364cuda3std3__419piecewise_constructE[1];
.global .align 1 .b8 _ZN34_INTERNAL_a139625b_4_k_cu_6ce8ca364cuda3std3__48in_placeE[1];
.global .align 1 .b8 _ZN34_INTERNAL_a139625b_4_k_cu_6ce8ca364cuda3std3__420unreachable_sentinelE[1];
.global .align 1 .b8 _ZN34_INTERNAL_a139625b_4_k_cu_6ce8ca364cuda3std3__47nulloptE[1];
.global .align 1 .b8 _ZN34_INTERNAL_a139625b_4_k_cu_6ce8ca364cuda3std3__48unexpectE[1];
.global .align 1 .b8 _ZN34_INTERNAL_a139625b_4_k_cu_6ce8ca364cuda3std6ranges3__45__cpo4swapE[1];
.global .align 1 .b8 _ZN34_INTERNAL_a139625b_4_k_cu_6ce8ca364cuda3std6ranges3__45__cpo9iter_moveE[1];
.global .align 1 .b8 _ZN34_INTERNAL_a139625b_4_k_cu_6ce8ca364cuda3std6ranges3__45__cpo5beginE[1];
.global .align 1 .b8 _ZN34_INTERNAL_a139625b_4_k_cu_6ce8ca364cuda3std6ranges3__45__cpo3endE[1];
.global .align 1 .b8 _ZN34_INTERNAL_a139625b_4_k_cu_6ce8ca364cuda3std6ranges3__45__cpo6cbeginE[1];
.global .align 1 .b8 _ZN34_INTERNAL_a139625b_4_k_cu_6ce8ca364cuda3std6ranges3__45__cpo4cendE[1];
.global .align 1 .b8 _ZN34_INTERNAL_a139625b_4_k_cu_6ce8ca364cuda3std6ranges3__45__cpo7advanceE[1];
.global .align 1 .b8 _ZN34_INTERNAL_a139625b_4_k_cu_6ce8ca364cuda3std6ranges3__45__cpo9iter_swapE[1];
.global .align 1 .b8 _ZN34_INTERNAL_a139625b_4_k_cu_6ce8ca364cuda3std6ranges3__45__cpo4nextE[1];
.global .align 1 .b8 _ZN34_INTERNAL_a139625b_4_k_cu_6ce8ca364cuda3std6ranges3__45__cpo4prevE[1];
.global .align 1 .b8 _ZN34_INTERNAL_a139625b_4_k_cu_6ce8ca364cuda3std6ranges3__45__cpo4dataE[1];
.global .align 1 .b8 _ZN34_INTERNAL_a139625b_4_k_cu_6ce8ca364cuda3std6ranges3__45__cpo5cdataE[1];
.global .align 1 .b8 _ZN34_INTERNAL_a139625b_4_k_cu_6ce8ca364cuda3std6ranges3__45__cpo4sizeE[1];
.global .align 1 .b8 _ZN34_INTERNAL_a139625b_4_k_cu_6ce8ca364cuda3std6ranges3__45__cpo5ssizeE[1];
.global .align 1 .b8 _ZN34_INTERNAL_a139625b_4_k_cu_6ce8ca364cuda3std6ranges3__45__cpo8distanceE[1];
.global .align 1 .b8 _ZN34_INTERNAL_a139625b_4_k_cu_6ce8ca366thrust24THRUST_300001_SM_1000_NS8cuda_cub3parE[1];
.global .align 1 .b8 _ZN34_INTERNAL_a139625b_4_k_cu_6ce8ca366thrust24THRUST_300001_SM_1000_NS8cuda_cub10par_nosyncE[1];
.global .align 1 .b8 _ZN34_INTERNAL_a139625b_4_k_cu_6ce8ca366thrust24THRUST_300001_SM_1000_NS6system6detail10sequential3seqE[1];
.global .align 1 .b8 _ZN34_INTERNAL_a139625b_4_k_cu_6ce8ca366thrust24THRUST_300001_SM_1000_NS12placeholders2_1E[1];
.global .align 1 .b8 _ZN34_INTERNAL_a139625b_4_k_cu_6ce8ca366thrust24THRUST_300001_SM_1000_NS12placeholders2_2E[1];
.global .align 1 .b8 _ZN34_INTERNAL_a139625b_4_k_cu_6ce8ca366thrust24THRUST_300001_SM_1000_NS12placeholders2_3E[1];
.global .align 1 .b8 _ZN34_INTERNAL_a139625b_4_k_cu_6ce8ca366thrust24THRUST_300001_SM_1000_NS12placeholders2_4E[1];
.global .align 1 .b8 _ZN34_INTERNAL_a139625b_4_k_cu_6ce8ca366thrust24THRUST_300001_SM_1000_NS12placeholders2_5E[1];
.global .align 1 .b8 _ZN34_INTERNAL_a139625b_4_k_cu_6ce8ca366thrust24THRUST_300001_SM_1000_NS12placeholders2_6E[1];
.global .align 1 .b8 _ZN34_INTERNAL_a139625b_4_k_cu_6ce8ca366thrust24THRUST_300001_SM_1000_NS12placeholders2_7E[1];
.global .align 1 .b8 _ZN34_INTERNAL_a139625b_4_k_cu_6ce8ca366thrust24THRUST_300001_SM_1000_NS12placeholders2_8E[1];
.global .align 1 .b8 _ZN34_INTERNAL_a139625b_4_k_cu_6ce8ca366thrust24THRUST_300001_SM_1000_NS12placeholders2_9E[1];
.global .align 1 .b8 _ZN34_INTERNAL_a139625b_4_k_cu_6ce8ca366thrust24THRUST_300001_SM_1000_NS12placeholders3_10E[1];
.global .align 1 .b8 _ZN34_INTERNAL_a139625b_4_k_cu_6ce8ca366thrust24THRUST_300001_SM_1000_NS3seqE[1];

.visible .entry _Z10fillKernelPii(
	.param .u64 .ptr .align 1 _Z10fillKernelPii_param_0,
	.param .u32 _Z10fillKernelPii_param_1
)
{
	.reg .pred 	%p<2>;
	.reg .b32 	%r<6>;
	.reg .b64 	%rd<5>;

	ld.param.u64 	%rd1, [_Z10fillKernelPii_param_0];
	ld.param.u32 	%r2, [_Z10fillKernelPii_param_1];
	mov.u32 	%r3, %ctaid.x;
	mov.u32 	%r4, %ntid.x;
	mov.u32 	%r5, %tid.x;
	mad.lo.s32 	%r1, %r3, %r4, %r5;
	setp.ge.s32 	%p1, %r1, %r2;
	@%p1 bra 	$L__BB0_2;
	cvta.to.global.u64 	%rd2, %rd1;
	mul.wide.s32 	%rd3, %r1, 4;
	add.s64 	%rd4, %rd2, %rd3;
	st.global.u32 	[%rd4], %r1;
$L__BB0_2:
	ret;

}
	// .globl	_ZN3cub18CUB_300001_SM_10006detail11EmptyKernelIvEEvv
.visible .entry _ZN3cub18CUB_300001_SM_10006detail11EmptyKernelIvEEvv()
{


	ret;

}


// ===== COMPILED SASS (sm_100) =====

	.target	sm_100

	.elftype	@"ET_EXEC"


//--------------------- .note.nv.tkinfo           --------------------------
	.section	.note.nv.tkinfo,"",@"SHT_NOTE"
	.sectionflags	@"SHF_NOTE_NV_TKINFO"
	.tkinfo
        /*0018*/ 	.word	0x00000002
        /*0030*/ 	.string	""
        /*0030*/ 	.string	"ptxas"
        /*0030*/ 	.string	"Cuda compilation tools, release 13.0, V13.0.88"
        /*0030*/ 	.string	"Build cuda_13.0.r13.0/compiler.36424714_0"
        /*0030*/ 	.string	"-arch sm_100 -m 64 "



//--------------------- .note.nv.cuinfo           --------------------------
	.section	.note.nv.cuinfo,"",@"SHT_NOTE"
	.sectionflags	@"SHF_NOTE_NV_CUINFO"
        /*0018*/ 	.short	0x0002
        /*001a*/ 	.short	0x0064
        /*001c*/ 	.short	0x0082
	.zero		2


//--------------------- .nv.info                  --------------------------
	.section	.nv.info,"",@"SHT_CUDA_INFO"
	.align	4


	//----- nvinfo : EIATTR_REGCOUNT
	.align		4
        /*0000*/ 	.byte	0x04, 0x2f
        /*0002*/ 	.short	(.L_44 - .L_43)
	.align		4
.L_43:
        /*0004*/ 	.word	index@(_Z10fillKernelPii)
        /*0008*/ 	.word	0x00000008


	//----- nvinfo : EIATTR_FRAME_SIZE
	.align		4
.L_44:
        /*000c*/ 	.byte	0x04, 0x11
        /*000e*/ 	.short	(.L_46 - .L_45)
	.align		4
.L_45:
        /*0010*/ 	.word	index@(_Z10fillKernelPii)
        /*0014*/ 	.word	0x00000000


	//----- nvinfo : EIATTR_REGCOUNT
	.align		4
.L_46:
        /*0018*/ 	.byte	0x04, 0x2f
        /*001a*/ 	.short	(.L_48 - .L_47)
	.align		4
.L_47:
        /*001c*/ 	.word	index@(_ZN3cub18CUB_300001_SM_10006detail11EmptyKernelIvEEvv)
        /*0020*/ 	.word	0x00000004


	//----- nvinfo : EIATTR_FRAME_SIZE
	.align		4
.L_48:
        /*0024*/ 	.byte	0x04, 0x11
        /*0026*/ 	.short	(.L_50 - .L_49)
	.align		4
.L_49:
        /*0028*/ 	.word	index@(_ZN3cub18CUB_300001_SM_10006detail11EmptyKernelIvEEvv)
        /*002c*/ 	.word	0x00000000


	//----- nvinfo : EIATTR_MIN_STACK_SIZE
	.align		4
.L_50:
        /*0030*/ 	.byte	0x04, 0x12
        /*0032*/ 	.short	(.L_52 - .L_51)
	.align		4
.L_51:
        /*0034*/ 	.word	index@(_ZN3cub18CUB_300001_SM_10006detail11EmptyKernelIvEEvv)
        /*0038*/ 	.word	0x00000000


	//----- nvinfo : EIATTR_MIN_STACK_SIZE
	.align		4
.L_52:
        /*003c*/ 	.byte	0x04, 0x12
        /*003e*/ 	.short	(.L_54 - .L_53)
	.align		4
.L_53:
        /*0040*/ 	.word	index@(_Z10fillKernelPii)
        /*0044*/ 	.word	0x00000000
.L_54:


//--------------------- .nv.compat                --------------------------
	.section	.nv.compat,"",@"SHT_CUDA_COMPAT_INFO"
	.align	4
        /*0000*/ 	.byte	0x02, 0x09, 0x00, 0x00, 0x02, 0x02, 0x01, 0x00, 0x02, 0x05, 0x05, 0x00, 0x03, 0x07, 0x01, 0x01
        /*0010*/ 	.byte	0x02, 0x03, 0x00, 0x00, 0x02, 0x06, 0x01, 0x00, 0x04, 0x0b, 0x08, 0x00, 0x09, 0x00, 0x00, 0x00
        /*0020*/ 	.byte	0x00, 0x00, 0x00, 0x00


//--------------------- .nv.info._ZN3cub18CUB_300001_SM_10006detail11EmptyKernelIvEEvv --------------------------
	.section	.nv.info._ZN3cub18CUB_300001_SM_10006detail11EmptyKernelIvEEvv,"",@"SHT_CUDA_INFO"
	.sectionflags	@""
	.align	4


	//----- nvinfo : EIATTR_CUDA_API_VERSION
	.align		4
        /*0000*/ 	.byte	0x04, 0x37
        /*0002*/ 	.short	(.L_56 - .L_55)
.L_55:
        /*0004*/ 	.word	0x00000082


	//----- nvinfo : EIATTR_SPARSE_MMA_MASK
	.align		4
.L_56:
        /*0008*/ 	.byte	0x03, 0x50
        /*000a*/ 	.short	0x0000


	//----- nvinfo : EIATTR_MAXREG_COUNT
	.align		4
        /*000c*/ 	.byte	0x03, 0x1b
        /*000e*/ 	.short	0x00ff


	//----- nvinfo : EIATTR_MERCURY_ISA_VERSION
	.align		4
        /*0010*/ 	.byte	0x03, 0x5f
        /*0012*/ 	.short	0x0101


	//----- nvinfo : EIATTR_VRC_CTA_INIT_COUNT
	.align		4
        /*0014*/ 	.byte	0x02, 0x4a
	.zero		1
	.zero		1


	//----- nvinfo : EIATTR_EXIT_INSTR_OFFSETS
	.align		4
        /*0018*/ 	.byte	0x04, 0x1c
        /*001a*/ 	.short	(.L_58 - .L_57)


	//   ....[0]....
.L_57:
        /*001c*/ 	.word	0x00000010


	//----- nvinfo : EIATTR_SW_WAR
	.align		4
.L_58:
        /*0020*/ 	.byte	0x04, 0x36
        /*0022*/ 	.short	(.L_60 - .L_59)
.L_59:
        /*0024*/ 	.word	0x00000008
.L_60:


//--------------------- .nv.info._Z10fillKernelPii --------------------------
	.section	.nv.info._Z10fillKernelPii,"",@"SHT_CUDA_INFO"
	.sectionflags	@""
	.align	4


	//----- nvinfo : EIATTR_CUDA_API_VERSION
	.align		4
        /*0000*/ 	.byte	0x04, 0x37
        /*0002*/ 	.short	(.L_62 - .L_61)
.L_61:
        /*0004*/ 	.word	0x00000082


	//----- nvinfo : EIATTR_KPARAM_INFO
	.align		4
.L_62:
        /*0008*/ 	.byte	0x04, 0x17
        /*000a*/ 	.short	(.L_64 - .L_63)
.L_63:
        /*000c*/ 	.word	0x00000000
        /*0010*/ 	.short	0x0001
        /*0012*/ 	.short	0x0008
        /*0014*/ 	.byte	0x00, 0xf0, 0x11, 0x00


	//----- nvinfo : EIATTR_KPARAM_INFO
	.align		4
.L_64:
        /*0018*/ 	.byte	0x04, 0x17
        /*001a*/ 	.short	(.L_66 - .L_65)
.L_65:
        /*001c*/ 	.word	0x00000000
        /*0020*/ 	.short	0x0000
        /*0022*/ 	.short	0x0000
        /*0024*/ 	.byte	0x00, 0xf5, 0x21, 0x00


	//----- nvinfo : EIATTR_SPARSE_MMA_MASK
	.align		4
.L_66:
        /*0028*/ 	.byte	0x03, 0x50
        /*002a*/ 	.short	0x0000


	//----- nvinfo : EIATTR_MAXREG_COUNT
	.align		4
        /*002c*/ 	.byte	0x03, 0x1b
        /*002e*/ 	.short	0x00ff


	//----- nvinfo : EIATTR_MERCURY_ISA_VERSION
	.align		4
        /*0030*/ 	.byte	0x03, 0x5f
        /*0032*/ 	.short	0x0101


	//----- nvinfo : EIATTR_VRC_CTA_INIT_COUNT
	.align		4
        /*0034*/ 	.byte	0x02, 0x4a
	.zero		1
	.zero		1


	//----- nvinfo : EIATTR_EXIT_INSTR_OFFSETS
	.align		4
        /*0038*/ 	.byte	0x04, 0x1c
        /*003a*/ 	.short	(.L_68 - .L_67)


	//   ....[0]....
.L_67:
        /*003c*/ 	.word	0x00000070


	//   ....[1]....
        /*0040*/ 	.word	0x000000c0


	//----- nvinfo : EIATTR_CBANK_PARAM_SIZE
	.align		4
.L_68:
        /*0044*/ 	.byte	0x03, 0x19
        /*0046*/ 	.short	0x000c


	//----- nvinfo : EIATTR_PARAM_CBANK
	.align		4
        /*0048*/ 	.byte	0x04, 0x0a
        /*004a*/ 	.short	(.L_70 - .L_69)
	.align		4
.L_69:
        /*004c*/ 	.word	index@(.nv.constant0._Z10fillKernelPii)
        /*0050*/ 	.short	0x0380
        /*0052*/ 	.short	0x000c


	//----- nvinfo : EIATTR_SW_WAR
	.align		4
.L_70:
        /*0054*/ 	.byte	0x04, 0x36
        /*0056*/ 	.short	(.L_72 - .L_71)
.L_71:
        /*0058*/ 	.word	0x00000008
.L_72:


//--------------------- .nv.callgraph             --------------------------
	.section	.nv.callgraph,"",@"SHT_CUDA_CALLGRAPH"
	.align	4
	.sectionentsize	8
	.align		4
        /*0000*/ 	.word	0x00000000
	.align		4
        /*0004*/ 	.word	0xffffffff
	.align		4
        /*0008*/ 	.word	0x00000000
	.align		4
        /*000c*/ 	.word	0xfffffffe
	.align		4
        /*0010*/ 	.word	0x00000000
	.align		4
        /*0014*/ 	.word	0xfffffffd
	.align		4
        /*0018*/ 	.word	0x00000000
	.align		4
        /*001c*/ 	.word	0xfffffffc


//--------------------- .nv.constant4             --------------------------
	.section	.nv.constant4,"a",@progbits
	.align	8
	.align		8
.nv.constant4:
        /*0000*/ 	.dword	_ZN34_INTERNAL_a139625b_4_k_cu_6ce8ca364cuda3std3__45__cpo5beginE
	.align		8
        /*0008*/ 	.dword	_ZN34_INTERNAL_a139625b_4_k_cu_6ce8ca364cuda3std3__45__cpo3endE
	.align		8
        /*0010*/ 	.dword	_ZN34_INTERNAL_a139625b_4_k_cu_6ce8ca364cuda3std3__45__cpo6cbeginE
	.align		8
        /*0018*/ 	.dword	_ZN34_INTERNAL_a139625b_4_k_cu_6ce8ca364cuda3std3__45__cpo4cendE
	.align		8
        /*0020*/ 	.dword	_ZN34_INTERNAL_a139625b_4_k_cu_6ce8ca364cuda3std3__45__cpo6rbeginE
	.align		8
        /*0028*/ 	.dword	_ZN34_INTERNAL_a139625b_4_k_cu_6ce8ca364cuda3std3__45__cpo4rendE
	.align		8
        /*0030*/ 	.dword	_ZN34_INTERNAL_a139625b_4_k_cu_6ce8ca364cuda3std3__45__cpo7crbeginE
	.align		8
        /*0038*/ 	.dword	_ZN34_INTERNAL_a139625b_4_k_cu_6ce8ca364cuda3std3__45__cpo5crendE
	.align		8
        /*0040*/ 	.dword	_ZN34_INTERNAL_a139625b_4_k_cu_6ce8ca364cuda3std3__436_GLOBAL__N__a139625b_4_k_cu_6ce8ca366ignoreE
	.align		8
        /*0048*/ 	.dword	_ZN34_INTERNAL_a139625b_4_k_cu_6ce8ca364cuda3std3__419piecewise_constructE
	.align		8
        /*0050*/ 	.dword	_ZN34_INTERNAL_a139625b_4_k_cu_6ce8ca364cuda3std3__48in_placeE
	.align		8
        /*0058*/ 	.dword	_ZN34_INTERNAL_a139625b_4_k_cu_6ce8ca364cuda3std3__420unreachable_sentinelE
	.align		8
        /*0060*/ 	.dword	_ZN34_INTERNAL_a139625b_4_k_cu_6ce8ca364cuda3std3__47nulloptE
	.align		8
        /*0068*/ 	.dword	_ZN34_INTERNAL_a139625b_4_k_cu_6ce8ca364cuda3std3__48unexpectE
	.align		8
        /*0070*/ 	.dword	_ZN34_INTERNAL_a139625b_4_k_cu_6ce8ca364cuda3std6ranges3__45__cpo4swapE
	.align		8
        /*0078*/ 	.dword	_ZN34_INTERNAL_a139625b_4_k_cu_6ce8ca364cuda3std6ranges3__45__cpo9iter_moveE
	.align		8
        /*0080*/ 	.dword	_ZN34_INTERNAL_a139625b_4_k_cu_6ce8ca364cuda3std6ranges3__45__cpo5beginE
	.align		8
        /*0088*/ 	.dword	_ZN34_INTERNAL_a139625b_4_k_cu_6ce8ca364cuda3std6ranges3__45__cpo3endE
	.align		8
        /*0090*/ 	.dword	_ZN34_INTERNAL_a139625b_4_k_cu_6ce8ca364cuda3std6ranges3__45__cpo6cbeginE
	.align		8
        /*0098*/ 	.dword	_ZN34_INTERNAL_a139625b_4_k_cu_6ce8ca364cuda3std6ranges3__45__cpo4cendE
	.align		8
        /*00a0*/ 	.dword	_ZN34_INTERNAL_a139625b_4_k_cu_6ce8ca364cuda3std6ranges3__45__cpo7advanceE
	.align		8
        /*00a8*/ 	.dword	_ZN34_INTERNAL_a139625b_4_k_cu_6ce8ca364cuda3std6ranges3__45__cpo9iter_swapE
	.align		8
        /*00b0*/ 	.dword	_ZN34_INTERNAL_a139625b_4_k_cu_6ce8ca364cuda3std6ranges3__45__cpo4nextE
	.align		8
        /*00b8*/ 	.dword	_ZN34_INTERNAL_a139625b_4_k_cu_6ce8ca364cuda3std6ranges3__45__cpo4prevE
	.align		8
        /*00c0*/ 	.dword	_ZN34_INTERNAL_a139625b_4_k_cu_6ce8ca364cuda3std6ranges3__45__cpo4dataE
	.align		8
        /*00c8*/ 	.dword	_ZN34_INTERNAL_a139625b_4_k_cu_6ce8ca364cuda3std6ranges3__45__cpo5cdataE
	.align		8
        /*00d0*/ 	.dword	_ZN34_INTERNAL_a139625b_4_k_cu_6ce8ca364cuda3std6ranges3__45__cpo4sizeE
	.align		8
        /*00d8*/ 	.dword	_ZN34_INTERNAL_a139625b_4_k_cu_6ce8ca364cuda3std6ranges3__45__cpo5ssizeE
	.align		8
        /*00e0*/ 	.dword	_ZN34_INTERNAL_a139625b_4_k_cu_6ce8ca364cuda3std6ranges3__45__cpo8distanceE
	.align		8
        /*00e8*/ 	.dword	_ZN34_INTERNAL_a139625b_4_k_cu_6ce8ca366thrust24THRUST_300001_SM_1000_NS8cuda_cub3parE
	.align		8
        /*00f0*/ 	.dword	_ZN34_INTERNAL_a139625b_4_k_cu_6ce8ca366thrust24THRUST_300001_SM_1000_NS8cuda_cub10par_nosyncE
	.align		8
        /*00f8*/ 	.dword	_ZN34_INTERNAL_a139625b_4_k_cu_6ce8ca366thrust24THRUST_300001_SM_1000_NS6system6detail10sequential3seqE
	.align		8
        /*0100*/ 	.dword	_ZN34_INTERNAL_a139625b_4_k_cu_6ce8ca366thrust24THRUST_300001_SM_1000_NS12placeholders2_1E
	.align		8
        /*0108*/ 	.dword	_ZN34_INTERNAL_a139625b_4_k_cu_6ce8ca366thrust24THRUST_300001_SM_1000_NS12placeholders2_2E
	.align		8
        /*0110*/ 	.dword	_ZN34_INTERNAL_a139625b_4_k_cu_6ce8ca366thrust24THRUST_300001_SM_1000_NS12placeholders2_3E
	.align		8
        /*0118*/ 	.dword	_ZN34_INTERNAL_a139625b_4_k_cu_6ce8ca366thrust24THRUST_300001_SM_1000_NS12placeholders2_4E
	.align		8
        /*0120*/ 	.dword	_ZN34_INTERNAL_a139625b_4_k_cu_6ce8ca366thrust24THRUST_300001_SM_1000_NS12placeholders2_5E
	.align		8
        /*0128*/ 	.dword	_ZN34_INTERNAL_a139625b_4_k_cu_6ce8ca366thrust24THRUST_300001_SM_1000_NS12placeholders2_6E
	.align		8
        /*0130*/ 	.dword	_ZN34_INTERNAL_a139625b_4_k_cu_6ce8ca366thrust24THRUST_300001_SM_1000_NS12placeholders2_7E
	.align		8
        /*0138*/ 	.dword	_ZN34_INTERNAL_a139625b_4_k_cu_6ce8ca366thrust24THRUST_300001_SM_1000_NS12placeholders2_8E
	.align		8
        /*0140*/ 	.dword	_ZN34_INTERNAL_a139625b_4_k_cu_6ce8ca366thrust24THRUST_300001_SM_1000_NS12placeholders2_9E
	.align		8
        /*0148*/ 	.dword	_ZN34_INTERNAL_a139625b_4_k_cu_6ce8ca366thrust24THRUST_300001_SM_1000_NS12placeholders3_10E
	.align		8
        /*0150*/ 	.dword	_ZN34_INTERNAL_a139625b_4_k_cu_6ce8ca366thrust24THRUST_300001_SM_1000_NS3seqE


//--------------------- .text._ZN3cub18CUB_300001_SM_10006detail11EmptyKernelIvEEvv --------------------------
	.section	.text._ZN3cub18CUB_300001_SM_10006detail11EmptyKernelIvEEvv,"ax",@progbits
	.align	128
        .global         _ZN3cub18CUB_300001_SM_10006detail11EmptyKernelIvEEvv
        .type           _ZN3cub18CUB_300001_SM_10006detail11EmptyKernelIvEEvv,@function
        .size           _ZN3cub18CUB_300001_SM_10006detail11EmptyKernelIvEEvv,(.L_x_2 - _ZN3cub18CUB_300001_SM_10006detail11EmptyKernelIvEEvv)
        .other          _ZN3cub18CUB_300001_SM_10006detail11EmptyKernelIvEEvv,@"STO_CUDA_ENTRY STV_DEFAULT"
_ZN3cub18CUB_300001_SM_10006detail11EmptyKernelIvEEvv:
.text._ZN3cub18CUB_300001_SM_10006detail11EmptyKernelIvEEvv:
[----:B------:R-:W-:Y:S01]  /*0000*/  LDC R1, c[0x0][0x37c] ;  /* 0x0000df00ff017b82 */ /* 0x000fe20000000800 */
[----:B------:R-:W-:Y:S05]  /*0010*/  EXIT ;  /* 0x000000000000794d */ /* 0x000fea0003800000 */
.L_x_0:
[----:B------:R-:W-:-:S00]  /*0020*/  BRA `(.L_x_0) ;  /* 0xfffffffc00fc7947 */ /* 0x000fc0000383ffff */
[----:B------:R-:W-:-:S00]  /*0030*/  NOP ;  /* 0x0000000000007918 */ /* 0x000fc00000000000 */
        /* <DEDUP_REMOVED lines=12> */
.L_x_2:


//--------------------- .text._Z10fillKernelPii   --------------------------
	.section	.text._Z10fillKernelPii,"ax",@progbits
	.align	128
        .global         _Z10fillKernelPii
        .type           _Z10fillKernelPii,@function
        .size           _Z10fillKernelPii,(.L_x_3 - _Z10fillKernelPii)
        .other          _Z10fillKernelPii,@"STO_CUDA_ENTRY STV_DEFAULT"
_Z10fillKernelPii:
.text._Z10fillKernelPii:
[----:B------:R-:W-:Y:S01]  /*0000*/  LDC R1, c[0x0][0x37c] ;  /* 0x0000df00ff017b82 */ /* 0x000fe20000000800 */
[----:B------:R-:W0:Y:S07]  /*0010*/  S2R R0, SR_TID.X ;  /* 0x0000000000007919 */ /* 0x000e2e0000002100 */
[----:B------:R-:W0:Y:S01]  /*0020*/  S2UR UR4, SR_CTAID.X ;  /* 0x00000000000479c3 */ /* 0x000e220000002500 */
[----:B------:R-:W1:Y:S07]  /*0030*/  LDCU UR5, c[0x0][0x388] ;  /* 0x00007100ff0577ac */ /* 0x000e6e0008000800 */
[----:B------:R-:W0:Y:S02]  /*0040*/  LDC R5, c[0x0][0x360] ;  /* 0x0000d800ff057b82 */ /* 0x000e240000000800 */
[----:B0-----:R-:W-:-:S05]  /*0050*/  IMAD R5, R5, UR4, R0 ;  /* 0x0000000405057c24 */ /* 0x001fca000f8e0200 */
[----:B-1----:R-:W-:-:S13]  /*0060*/  ISETP.GE.AND P0, PT, R5, UR5, PT ;  /* 0x0000000505007c0c */ /* 0x002fda000bf06270 */
[----:B------:R-:W-:Y:S05]  /*0070*/  @P0 EXIT ;  /* 0x000000000000094d */ /* 0x000fea0003800000 */
[----:B------:R-:W0:Y:S01]  /*0080*/  LDC.64 R2, c[0x0][0x380] ;  /* 0x0000e000ff027b82 */ /* 0x000e220000000a00 */
[----:B------:R-:W1:Y:S01]  /*0090*/  LDCU.64 UR4, c[0x0][0x358] ;  /* 0x00006b00ff0477ac */ /* 0x000e620008000a00 */
[----:B0-----:R-:W-:-:S05]  /*00a0*/  IMAD.WIDE R2, R5, 0x4, R2 ;  /* 0x0000000405027825 */ /* 0x001fca00078e0202 */
[----:B-1----:R-:W-:Y:S01]  /*00b0*/  STG.E desc[UR4][R2.64], R5 ;  /* 0x0000000502007986 */ /* 0x002fe2000c101904 */
[----:B------:R-:W-:Y:S05]  /*00c0*/  EXIT ;  /* 0x000000000000794d */ /* 0x000fea0003800000 */
.L_x_1:
        /* <DEDUP_REMOVED lines=11> */
.L_x_3:


//--------------------- .nv.shared.reserved.0     --------------------------
	.section	.nv.shared.reserved.0,"aw",@nobits
	.weak		__nv_reservedSMEM_offset_0_alias
	.size		__nv_reservedSMEM_offset_0_alias, 0, 64
	.other		__nv_reservedSMEM_offset_0_alias,@"STO_CUDA_RESERVED_SHARED STV_DEFAULT"
__nv_reservedSMEM_offset_0_alias:
	.zero		0
	.zero		64


//--------------------- .nv.global                --------------------------
	.section	.nv.global,"aw",@nobits
.nv.global:
	.type		_ZN34_INTERNAL_a139625b_4_k_cu_6ce8ca366thrust24THRUST_300001_SM_1000_NS3seqE,@object
	.size		_ZN34_INTERNAL_a139625b_4_k_cu_6ce8ca366thrust24THRUST_300001_SM_1000_NS3seqE,(_ZN34_INTERNAL_a139625b_4_k_cu_6ce8ca364cuda3std3__48in_placeE - _ZN34_INTERNAL_a139625b_4_k_cu_6ce8ca366thrust24THRUST_300001_SM_1000_NS3seqE)
_ZN34_INTERNAL_a139625b_4_k_cu_6ce8ca366thrust24THRUST_300001_SM_1000_NS3seqE:
	.zero		1
	.type		_ZN34_INTERNAL_a139625b_4_k_cu_6ce8ca364cuda3std3__48in_placeE,@object
	.size		_ZN34_INTERNAL_a139625b_4_k_cu_6ce8ca364cuda3std3__48in_placeE,(_ZN34_INTERNAL_a139625b_4_k_cu_6ce8ca364cuda3std6ranges3__45__cpo4sizeE - _ZN34_INTERNAL_a139625b_4_k_cu_6ce8ca364cuda3std3__48in_placeE)
_ZN34_INTERNAL_a139625b_4_k_cu_6ce8ca364cuda3std3__48in_placeE:
	.zero		1
	.type		_ZN34_INTERNAL_a139625b_4_k_cu_6ce8ca364cuda3std6ranges3__45__cpo4sizeE,@object
	.size		_ZN34_INTERNAL_a139625b_4_k_cu_6ce8ca364cuda3std6ranges3__45__cpo4sizeE,(_ZN34_INTERNAL_a139625b_4_k_cu_6ce8ca366thrust24THRUST_300001_SM_1000_NS12placeholders2_3E - _ZN34_INTERNAL_a139625b_4_k_cu_6ce8ca364cuda3std6ranges3__45__cpo4sizeE)
_ZN34_INTERNAL_a139625b_4_k_cu_6ce8ca364cuda3std6ranges3__45__cpo4sizeE:
	.zero		1
	.type		_ZN34_INTERNAL_a139625b_4_k_cu_6ce8ca366thrust24THRUST_300001_SM_1000_NS12placeholders2_3E,@object
	.size		_ZN34_INTERNAL_a139625b_4_k_cu_6ce8ca366thrust24THRUST_300001_SM_1000_NS12placeholders2_3E,(_ZN34_INTERNAL_a139625b_4_k_cu_6ce8ca364cuda3std3__45__cpo6cbeginE - _ZN34_INTERNAL_a139625b_4_k_cu_6ce8ca366thrust24THRUST_300001_SM_1000_NS12placeholders2_3E)
_ZN34_INTERNAL_a139625b_4_k_cu_6ce8ca366thrust24THRUST_300001_SM_1000_NS12placeholders2_3E:
	.zero		1
	.type		_ZN34_INTERNAL_a139625b_4_k_cu_6ce8ca364cuda3std3__45__cpo6cbeginE,@object
	.size		_ZN34_INTERNAL_a139625b_4_k_cu_6ce8ca364cuda3std3__45__cpo6cbeginE,(_ZN34_INTERNAL_a139625b_4_k_cu_6ce8ca364cuda3std6ranges3__45__cpo6cbeginE - _ZN34_INTERNAL_a139625b_4_k_cu_6ce8ca364cuda3std3__45__cpo6cbeginE)
_ZN34_INTERNAL_a139625b_4_k_cu_6ce8ca364cuda3std3__45__cpo6cbeginE:
	.zero		1
	.type		_ZN34_INTERNAL_a139625b_4_k_cu_6ce8ca364cuda3std6ranges3__45__cpo6cbeginE,@object
	.size		_ZN34_INTERNAL_a139625b_4_k_cu_6ce8ca364cuda3std6ranges3__45__cpo6cbeginE,(_ZN34_INTERNAL_a139625b_4_k_cu_6ce8ca366thrust24THRUST_300001_SM_1000_NS12placeholders2_7E - _ZN34_INTERNAL_a139625b_4_k_cu_6ce8ca364cuda3std6ranges3__45__cpo6cbeginE)
_ZN34_INTERNAL_a139625b_4_k_cu_6ce8ca364cuda3std6ranges3__45__cpo6cbeginE:
	.zero		1
	.type		_ZN34_INTERNAL_a139625b_4_k_cu_6ce8ca366thrust24THRUST_300001_SM_1000_NS12placeholders2_7E,@object
	.size		_ZN34_INTERNAL_a139625b_4_k_cu_6ce8ca366thrust24THRUST_300001_SM_1000_NS12placeholders2_7E,(_ZN34_INTERNAL_a139625b_4_k_cu_6ce8ca364cuda3std3__45__cpo7crbeginE - _ZN34_INTERNAL_a139625b_4_k_cu_6ce8ca366thrust24THRUST_300001_SM_1000_NS12placeholders2_7E)
_ZN34_INTERNAL_a139625b_4_k_cu_6ce8ca366thrust24THRUST_300001_SM_1000_NS12placeholders2_7E:
	.zero		1
	.type		_ZN34_INTERNAL_a139625b_4_k_cu_6ce8ca364cuda3std3__45__cpo7crbeginE,@object
	.size		_ZN34_INTERNAL_a139625b_4_k_cu_6ce8ca364cuda3std3__45__cpo7crbeginE,(_ZN34_INTERNAL_a139625b_4_k_cu_6ce8ca364cuda3std6ranges3__45__cpo4nextE - _ZN34_INTERNAL_a139625b_4_k_cu_6ce8ca364cuda3std3__45__cpo7crbeginE)
_ZN34_INTERNAL_a139625b_4_k_cu_6ce8ca364cuda3std3__45__cpo7crbeginE:
	.zero		1
	.type		_ZN34_INTERNAL_a139625b_4_k_cu_6ce8ca364cuda3std6ranges3__45__cpo4nextE,@object
	.size		_ZN34_INTERNAL_a139625b_4_k_cu_6ce8ca364cuda3std6ranges3__45__cpo4nextE,(_ZN34_INTERNAL_a139625b_4_k_cu_6ce8ca364cuda3std6ranges3__45__cpo4swapE - _ZN34_INTERNAL_a139625b_4_k_cu_6ce8ca364cuda3std6ranges3__45__cpo4nextE)
_ZN34_INTERNAL_a139625b_4_k_cu_6ce8ca364cuda3std6ranges3__45__cpo4nextE:
	.zero		1
	.type		_ZN34_INTERNAL_a139625b_4_k_cu_6ce8ca364cuda3std6ranges3__45__cpo4swapE,@object
	.size		_ZN34_INTERNAL_a139625b_4_k_cu_6ce8ca364cuda3std6ranges3__45__cpo4swapE,(_ZN34_INTERNAL_a139625b_4_k_cu_6ce8ca366thrust24THRUST_300001_SM_1000_NS8cuda_cub10par_nosyncE - _ZN34_INTERNAL_a139625b_4_k_cu_6ce8ca364cuda3std6ranges3__45__cpo4swapE)
_ZN34_INTERNAL_a139625b_4_k_cu_6ce8ca364cuda3std6ranges3__45__cpo4swapE:
	.zero		1
	.type		_ZN34_INTERNAL_a139625b_4_k_cu_6ce8ca366thrust24THRUST_300001_SM_1000_NS8cuda_cub10par_nosyncE,@object
	.size		_ZN34_INTERNAL_a139625b_4_k_cu_6ce8ca366thrust24THRUST_300001_SM_1000_NS8cuda_cub10par_nosyncE,(_ZN34_INTERNAL_a139625b_4_k_cu_6ce8ca366thrust24THRUST_300001_SM_1000_NS12placeholders2_9E - _ZN34_INTERNAL_a139625b_4_k_cu_6ce8ca366thrust24THRUST_300001_SM_1000_NS8cuda_cub10par_nosyncE)
_ZN34_INTERNAL_a139625b_4_k_cu_6ce8ca366thrust24THRUST_300001_SM_1000_NS8cuda_cub10par_nosyncE:
	.zero		1
	.type		_ZN34_INTERNAL_a139625b_4_k_cu_6ce8ca366thrust24THRUST_300001_SM_1000_NS12placeholders2_9E,@object
	.size		_ZN34_INTERNAL_a139625b_4_k_cu_6ce8ca366thrust24THRUST_300001_SM_1000_NS12placeholders2_9E,(_ZN34_INTERNAL_a139625b_4_k_cu_6ce8ca364cuda3std3__436_GLOBAL__N__a139625b_4_k_cu_6ce8ca366ignoreE - _ZN34_INTERNAL_a139625b_4_k_cu_6ce8ca366thrust24THRUST_300001_SM_1000_NS12placeholders2_9E)
_ZN34_INTERNAL_a139625b_4_k_cu_6ce8ca366thrust24THRUST_300001_SM_1000_NS12placeholders2_9E:
	.zero		1
	.type		_ZN34_INTERNAL_a139625b_4_k_cu_6ce8ca364cuda3std3__436_GLOBAL__N__a139625b_4_k_cu_6ce8ca366ignoreE,@object
	.size		_ZN34_INTERNAL_a139625b_4_k_cu_6ce8ca364cuda3std3__436_GLOBAL__N__a139625b_4_k_cu_6ce8ca366ignoreE,(_ZN34_INTERNAL_a139625b_4_k_cu_6ce8ca364cuda3std6ranges3__45__cpo4dataE - _ZN34_INTERNAL_a139625b_4_k_cu_6ce8ca364cuda3std3__436_GLOBAL__N__a139625b_4_k_cu_6ce8ca366ignoreE)
_ZN34_INTERNAL_a139625b_4_k_cu_6ce8ca364cuda3std3__436_GLOBAL__N__a139625b_4_k_cu_6ce8ca366ignoreE:
	.zero		1
	.type		_ZN34_INTERNAL_a139625b_4_k_cu_6ce8ca364cuda3std6ranges3__45__cpo4dataE,@object
	.size		_ZN34_INTERNAL_a139625b_4_k_cu_6ce8ca364cuda3std6ranges3__45__cpo4dataE,(_ZN34_INTERNAL_a139625b_4_k_cu_6ce8ca366thrust24THRUST_300001_SM_1000_NS12placeholders2_1E - _ZN34_INTERNAL_a139625b_4_k_cu_6ce8ca364cuda3std6ranges3__45__cpo4dataE)
_ZN34_INTERNAL_a139625b_4_k_cu_6ce8ca364cuda3std6ranges3__45__cpo4dataE:
	.zero		1
	.type		_ZN34_INTERNAL_a139625b_4_k_cu_6ce8ca366thrust24THRUST_300001_SM_1000_NS12placeholders2_1E,@object
	.size		_ZN34_INTERNAL_a139625b_4_k_cu_6ce8ca366thrust24THRUST_300001_SM_1000_NS12placeholders2_1E,(_ZN34_INTERNAL_a139625b_4_k_cu_6ce8ca364cuda3std3__45__cpo5beginE - _ZN34_INTERNAL_a139625b_4_k_cu_6ce8ca366thrust24THRUST_300001_SM_1000_NS12placeholders2_1E)
_ZN34_INTERNAL_a139625b_4_k_cu_6ce8ca366thrust24THRUST_300001_SM_1000_NS12placeholders2_1E:
	.zero		1
	.type		_ZN34_INTERNAL_a139625b_4_k_cu_6ce8ca364cuda3std3__45__cpo5beginE,@object
	.size		_ZN34_INTERNAL_a139625b_4_k_cu_6ce8ca364cuda3std3__45__cpo5beginE,(_ZN34_INTERNAL_a139625b_4_k_cu_6ce8ca364cuda3std6ranges3__45__cpo5beginE - _ZN34_INTERNAL_a139625b_4_k_cu_6ce8ca364cuda3std3__45__cpo5beginE)
_ZN34_INTERNAL_a139625b_4_k_cu_6ce8ca364cuda3std3__45__cpo5beginE:
	.zero		1
	.type		_ZN34_INTERNAL_a139625b_4_k_cu_6ce8ca364cuda3std6ranges3__45__cpo5beginE,@object
	.size		_ZN34_INTERNAL_a139625b_4_k_cu_6ce8ca364cuda3std6ranges3__45__cpo5beginE,(_ZN34_INTERNAL_a139625b_4_k_cu_6ce8ca366thrust24THRUST_300001_SM_1000_NS12placeholders2_5E - _ZN34_INTERNAL_a139625b_4_k_cu_6ce8ca364cuda3std6ranges3__45__cpo5beginE)
_ZN34_INTERNAL_a139625b_4_k_cu_6ce8ca364cuda3std6ranges3__45__cpo5beginE:
	.zero		1
	.type		_ZN34_INTERNAL_a139625b_4_k_cu_6ce8ca366thrust24THRUST_300001_SM_1000_NS12placeholders2_5E,@object
	.size		_ZN34_INTERNAL_a139625b_4_k_cu_6ce8ca366thrust24THRUST_300001_SM_1000_NS12placeholders2_5E,(_ZN34_INTERNAL_a139625b_4_k_cu_6ce8ca364cuda3std3__45__cpo6rbeginE - _ZN34_INTERNAL_a139625b_4_k_cu_6ce8ca366thrust24THRUST_300001_SM_1000_NS12placeholders2_5E)
_ZN34_INTERNAL_a139625b_4_k_cu_6ce8ca366thrust24THRUST_300001_SM_1000_NS12placeholders2_5E:
	.zero		1
	.type		_ZN34_INTERNAL_a139625b_4_k_cu_6ce8ca364cuda3std3__45__cpo6rbeginE,@object
	.size		_ZN34_INTERNAL_a139625b_4_k_cu_6ce8ca364cuda3std3__45__cpo6rbeginE,(_ZN34_INTERNAL_a139625b_4_k_cu_6ce8ca364cuda3std6ranges3__45__cpo7advanceE - _ZN34_INTERNAL_a139625b_4_k_cu_6ce8ca364cuda3std3__45__cpo6rbeginE)
_ZN34_INTERNAL_a139625b_4_k_cu_6ce8ca364cuda3std3__45__cpo6rbeginE:
	.zero		1
	.type		_ZN34_INTERNAL_a139625b_4_k_cu_6ce8ca364cuda3std6ranges3__45__cpo7advanceE,@object
	.size		_ZN34_INTERNAL_a139625b_4_k_cu_6ce8ca364cuda3std6ranges3__45__cpo7advanceE,(_ZN34_INTERNAL_a139625b_4_k_cu_6ce8ca364cuda3std3__47nulloptE - _ZN34_INTERNAL_a139625b_4_k_cu_6ce8ca364cuda3std6ranges3__45__cpo7advanceE)
_ZN34_INTERNAL_a139625b_4_k_cu_6ce8ca364cuda3std6ranges3__45__cpo7advanceE:
	.zero		1
	.type		_ZN34_INTERNAL_a139625b_4_k_cu_6ce8ca364cuda3std3__47nulloptE,@object
	.size		_ZN34_INTERNAL_a139625b_4_k_cu_6ce8ca364cuda3std3__47nulloptE,(_ZN34_INTERNAL_a139625b_4_k_cu_6ce8ca364cuda3std6ranges3__45__cpo8distanceE - _ZN34_INTERNAL_a139625b_4_k_cu_6ce8ca364cuda3std3__47nulloptE)
_ZN34_INTERNAL_a139625b_4_k_cu_6ce8ca364cuda3std3__47nulloptE:
	.zero		1
	.type		_ZN34_INTERNAL_a139625b_4_k_cu_6ce8ca364cuda3std6ranges3__45__cpo8distanceE,@object
	.size		_ZN34_INTERNAL_a139625b_4_k_cu_6ce8ca364cuda3std6ranges3__45__cpo8distanceE,(_ZN34_INTERNAL_a139625b_4_k_cu_6ce8ca366thrust24THRUST_300001_SM_1000_NS12placeholders3_10E - _ZN34_INTERNAL_a139625b_4_k_cu_6ce8ca364cuda3std6ranges3__45__cpo8distanceE)
_ZN34_INTERNAL_a139625b_4_k_cu_6ce8ca364cuda3std6ranges3__45__cpo8distanceE:
	.zero		1
	.type		_ZN34_INTERNAL_a139625b_4_k_cu_6ce8ca366thrust24THRUST_300001_SM_1000_NS12placeholders3_10E,@object
	.size		_ZN34_INTERNAL_a139625b_4_k_cu_6ce8ca366thrust24THRUST_300001_SM_1000_NS12placeholders3_10E,(_ZN34_INTERNAL_a139625b_4_k_cu_6ce8ca364cuda3std3__419piecewise_constructE - _ZN34_INTERNAL_a139625b_4_k_cu_6ce8ca366thrust24THRUST_300001_SM_1000_NS12placeholders3_10E)
_ZN34_INTERNAL_a139625b_4_k_cu_6ce8ca366thrust24THRUST_300001_SM_1000_NS12placeholders3_10E:
	.zero		1
	.type		_ZN34_INTERNAL_a139625b_4_k_cu_6ce8ca364cuda3std3__419piecewise_constructE,@object
	.size		_ZN34_INTERNAL_a139625b_4_k_cu_6ce8ca364cuda3std3__419piecewise_constructE,(_ZN34_INTERNAL_a139625b_4_k_cu_6ce8ca364cuda3std6ranges3__45__cpo5cdataE - _ZN34_INTERNAL_a139625b_4_k_cu_6ce8ca364cuda3std3__419piecewise_constructE)
_ZN34_INTERNAL_a139625b_4_k_cu_6ce8ca364cuda3std3__419piecewise_constructE:
	.zero		1
	.type		_ZN34_INTERNAL_a139625b_4_k_cu_6ce8ca364cuda3std6ranges3__45__cpo5cdataE,@object
	.size		_ZN34_INTERNAL_a139625b_4_k_cu_6ce8ca364cuda3std6ranges3__45__cpo5cdataE,(_ZN34_INTERNAL_a139625b_4_k_cu_6ce8ca366thrust24THRUST_300001_SM_1000_NS12placeholders2_2E - _ZN34_INTERNAL_a139625b_4_k_cu_6ce8ca364cuda3std6ranges3__45__cpo5cdataE)
_ZN34_INTERNAL_a139625b_4_k_cu_6ce8ca364cuda3std6ranges3__45__cpo5cdataE:
	.zero		1
	.type		_ZN34_INTERNAL_a139625b_4_k_cu_6ce8ca366thrust24THRUST_300001_SM_1000_NS12placeholders2_2E,@object
	.size		_ZN34_INTERNAL_a139625b_4_k_cu_6ce8ca366thrust24THRUST_300001_SM_1000_NS12placeholders2_2E,(_ZN34_INTERNAL_a139625b_4_k_cu_6ce8ca364cuda3std3__45__cpo3endE - _ZN34_INTERNAL_a139625b_4_k_cu_6ce8ca366thrust24THRUST_300001_SM_1000_NS12placeholders2_2E)
_ZN34_INTERNAL_a139625b_4_k_cu_6ce8ca366thrust24THRUST_300001_SM_1000_NS12placeholders2_2E:
	.zero		1
	.type		_ZN34_INTERNAL_a139625b_4_k_cu_6ce8ca364cuda3std3__45__cpo3endE,@object
	.size		_ZN34_INTERNAL_a139625b_4_k_cu_6ce8ca364cuda3std3__45__cpo3endE,(_ZN34_INTERNAL_a139625b_4_k_cu_6ce8ca364cuda3std6ranges3__45__cpo3endE - _ZN34_INTERNAL_a139625b_4_k_cu_6ce8ca364cuda3std3__45__cpo3endE)
_ZN34_INTERNAL_a139625b_4_k_cu_6ce8ca364cuda3std3__45__cpo3endE:
	.zero		1
	.type		_ZN34_INTERNAL_a139625b_4_k_cu_6ce8ca364cuda3std6ranges3__45__cpo3endE,@object
	.size		_ZN34_INTERNAL_a139625b_4_k_cu_6ce8ca364cuda3std6ranges3__45__cpo3endE,(_ZN34_INTERNAL_a139625b_4_k_cu_6ce8ca366thrust24THRUST_300001_SM_1000_NS12placeholders2_6E - _ZN34_INTERNAL_a139625b_4_k_cu_6ce8ca364cuda3std6ranges3__45__cpo3endE)
_ZN34_INTERNAL_a139625b_4_k_cu_6ce8ca364cuda3std6ranges3__45__cpo3endE:
	.zero		1
	.type		_ZN34_INTERNAL_a139625b_4_k_cu_6ce8ca366thrust24THRUST_300001_SM_1000_NS12placeholders2_6E,@object
	.size		_ZN34_INTERNAL_a139625b_4_k_cu_6ce8ca366thrust24THRUST_300001_SM_1000_NS12placeholders2_6E,(_ZN34_INTERNAL_a139625b_4_k_cu_6ce8ca364cuda3std3__45__cpo4rendE - _ZN34_INTERNAL_a139625b_4_k_cu_6ce8ca366thrust24THRUST_300001_SM_1000_NS12placeholders2_6E)
_ZN34_INTERNAL_a139625b_4_k_cu_6ce8ca366thrust24THRUST_300001_SM_1000_NS12placeholders2_6E:
	.zero		1
	.type		_ZN34_INTERNAL_a139625b_4_k_cu_6ce8ca364cuda3std3__45__cpo4rendE,@object
	.size		_ZN34_INTERNAL_a139625b_4_k_cu_6ce8ca364cuda3std3__45__cpo4rendE,(_ZN34_INTERNAL_a139625b_4_k_cu_6ce8ca364cuda3std6ranges3__45__cpo9iter_swapE - _ZN34_INTERNAL_a139625b_4_k_cu_6ce8ca364cuda3std3__45__cpo4rendE)
_ZN34_INTERNAL_a139625b_4_k_cu_6ce8ca364cuda3std3__45__cpo4rendE:
	.zero		1
	.type		_ZN34_INTERNAL_a139625b_4_k_cu_6ce8ca364cuda3std6ranges3__45__cpo9iter_swapE,@object
	.size		_ZN34_INTERNAL_a139625b_4_k_cu_6ce8ca364cuda3std6ranges3__45__cpo9iter_swapE,(_ZN34_INTERNAL_a139625b_4_k_cu_6ce8ca364cuda3std3__48unexpectE - _ZN34_INTERNAL_a139625b_4_k_cu_6ce8ca364cuda3std6ranges3__45__cpo9iter_swapE)
_ZN34_INTERNAL_a139625b_4_k_cu_6ce8ca364cuda3std6ranges3__45__cpo9iter_swapE:
	.zero		1
	.type		_ZN34_INTERNAL_a139625b_4_k_cu_6ce8ca364cuda3std3__48unexpectE,@object
	.size		_ZN34_INTERNAL_a139625b_4_k_cu_6ce8ca364cuda3std3__48unexpectE,(_ZN34_INTERNAL_a139625b_4_k_cu_6ce8ca366thrust24THRUST_300001_SM_1000_NS8cuda_cub3parE - _ZN34_INTERNAL_a139625b_4_k_cu_6ce8ca364cuda3std3__48unexpectE)
_ZN34_INTERNAL_a139625b_4_k_cu_6ce8ca364cuda3std3__48unexpectE:
	.zero		1
	.type		_ZN34_INTERNAL_a139625b_4_k_cu_6ce8ca366thrust24THRUST_300001_SM_1000_NS8cuda_cub3parE,@object
	.size		_ZN34_INTERNAL_a139625b_4_k_cu_6ce8ca366thrust24THRUST_300001_SM_1000_NS8cuda_cub3parE,(_ZN34_INTERNAL_a139625b_4_k_cu_6ce8ca366thrust24THRUST_300001_SM_1000_NS12placeholders2_4E - _ZN34_INTERNAL_a139625b_4_k_cu_6ce8ca366thrust24THRUST_300001_SM_1000_NS8cuda_cub3parE)
_ZN34_INTERNAL_a139625b_4_k_cu_6ce8ca366thrust24THRUST_300001_SM_1000_NS8cuda_cub3parE:
	.zero		1
	.type		_ZN34_INTERNAL_a139625b_4_k_cu_6ce8ca366thrust24THRUST_300001_SM_1000_NS12placeholders2_4E,@object
	.size		_ZN34_INTERNAL_a139625b_4_k_cu_6ce8ca366thrust24THRUST_300001_SM_1000_NS12placeholders2_4E,(_ZN34_INTERNAL_a139625b_4_k_cu_6ce8ca364cuda3std3__45__cpo4cendE - _ZN34_INTERNAL_a139625b_4_k_cu_6ce8ca366thrust24THRUST_300001_SM_1000_NS12placeholders2_4E)
_ZN34_INTERNAL_a139625b_4_k_cu_6ce8ca366thrust24THRUST_300001_SM_1000_NS12placeholders2_4E:
	.zero		1
	.type		_ZN34_INTERNAL_a139625b_4_k_cu_6ce8ca364cuda3std3__45__cpo4cendE,@object
	.size		_ZN34_INTERNAL_a139625b_4_k_cu_6ce8ca364cuda3std3__45__cpo4cendE,(_ZN34_INTERNAL_a139625b_4_k_cu_6ce8ca364cuda3std6ranges3__45__cpo4cendE - _ZN34_INTERNAL_a139625b_4_k_cu_6ce8ca364cuda3std3__45__cpo4cendE)
_ZN34_INTERNAL_a139625b_4_k_cu_6ce8ca364cuda3std3__45__cpo4cendE:
	.zero		1
	.type		_ZN34_INTERNAL_a139625b_4_k_cu_6ce8ca364cuda3std6ranges3__45__cpo4cendE,@object
	.size		_ZN34_INTERNAL_a139625b_4_k_cu_6ce8ca364cuda3std6ranges3__45__cpo4cendE,(_ZN34_INTERNAL_a139625b_4_k_cu_6ce8ca364cuda3std3__420unreachable_sentinelE - _ZN34_INTERNAL_a139625b_4_k_cu_6ce8ca364cuda3std6ranges3__45__cpo4cendE)
_ZN34_INTERNAL_a139625b_4_k_cu_6ce8ca364cuda3std6ranges3__45__cpo4cendE:
	.zero		1
	.type		_ZN34_INTERNAL_a139625b_4_k_cu_6ce8ca364cuda3std3__420unreachable_sentinelE,@object
	.size		_ZN34_INTERNAL_a139625b_4_k_cu_6ce8ca364cuda3std3__420unreachable_sentinelE,(_ZN34_INTERNAL_a139625b_4_k_cu_6ce8ca364cuda3std6ranges3__45__cpo5ssizeE - _ZN34_INTERNAL_a139625b_4_k_cu_6ce8ca364cuda3std3__420unreachable_sentinelE)
_ZN34_INTERNAL_a139625b_4_k_cu_6ce8ca364cuda3std3__420unreachable_sentinelE:
	.zero		1
	.type		_ZN34_INTERNAL_a139625b_4_k_cu_6ce8ca364cuda3std6ranges3__45__cpo5ssizeE,@object
	.size		_ZN34_INTERNAL_a139625b_4_k_cu_6ce8ca364cuda3std6ranges3__45__cpo5ssizeE,(_ZN34_INTERNAL_a139625b_4_k_cu_6ce8ca366thrust24THRUST_300001_SM_1000_NS12placeholders2_8E - _ZN34_INTERNAL_a139625b_4_k_cu_6ce8ca364cuda3std6ranges3__45__cpo5ssizeE)
_ZN34_INTERNAL_a139625b_4_k_cu_6ce8ca364cuda3std6ranges3__45__cpo5ssizeE:
	.zero		1
	.type		_ZN34_INTERNAL_a139625b_4_k_cu_6ce8ca366thrust24THRUST_300001_SM_1000_NS12placeholders2_8E,@object
	.size		_ZN34_INTERNAL_a139625b_4_k_cu_6ce8ca366thrust24THRUST_300001_SM_1000_NS12placeholders2_8E,(_ZN34_INTERNAL_a139625b_4_k_cu_6ce8ca364cuda3std3__45__cpo5crendE - _ZN34_INTERNAL_a139625b_4_k_cu_6ce8ca366thrust24THRUST_300001_SM_1000_NS12placeholders2_8E)
_ZN34_INTERNAL_a139625b_4_k_cu_6ce8ca366thrust24THRUST_300001_SM_1000_NS12placeholders2_8E:
	.zero		1
	.type		_ZN34_INTERNAL_a139625b_4_k_cu_6ce8ca364cuda3std3__45__cpo5crendE,@object
	.size		_ZN34_INTERNAL_a139625b_4_k_cu_6ce8ca364cuda3std3__45__cpo5crendE,(_ZN34_INTERNAL_a139625b_4_k_cu_6ce8ca364cuda3std6ranges3__45__cpo4prevE - _ZN34_INTERNAL_a139625b_4_k_cu_6ce8ca364cuda3std3__45__cpo5crendE)
_ZN34_INTERNAL_a139625b_4_k_cu_6ce8ca364cuda3std3__45__cpo5crendE:
	.zero		1
	.type		_ZN34_INTERNAL_a139625b_4_k_cu_6ce8ca364cuda3std6ranges3__45__cpo4prevE,@object
	.size		_ZN34_INTERNAL_a139625b_4_k_cu_6ce8ca364cuda3std6ranges3__45__cpo4prevE,(_ZN34_INTERNAL_a139625b_4_k_cu_6ce8ca364cuda3std6ranges3__45__cpo9iter_moveE - _ZN34_INTERNAL_a139625b_4_k_cu_6ce8ca364cuda3std6ranges3__45__cpo4prevE)
_ZN34_INTERNAL_a139625b_4_k_cu_6ce8ca364cuda3std6ranges3__45__cpo4prevE:
	.zero		1
	.type		_ZN34_INTERNAL_a139625b_4_k_cu_6ce8ca364cuda3std6ranges3__45__cpo9iter_moveE,@object
	.size		_ZN34_INTERNAL_a139625b_4_k_cu_6ce8ca364cuda3std6ranges3__45__cpo9iter_moveE,(_ZN34_INTERNAL_a139625b_4_k_cu_6ce8ca366thrust24THRUST_300001_SM_1000_NS6system6detail10sequential3seqE - _ZN34_INTERNAL_a139625b_4_k_cu_6ce8ca364cuda3std6ranges3__45__cpo9iter_moveE)
_ZN34_INTERNAL_a139625b_4_k_cu_6ce8ca364cuda3std6ranges3__45__cpo9iter_moveE:
	.zero		1
	.type		_ZN34_INTERNAL_a139625b_4_k_cu_6ce8ca366thrust24THRUST_300001_SM_1000_NS6system6detail10sequential3seqE,@object
	.size		_ZN34_INTERNAL_a139625b_4_k_cu_6ce8ca366thrust24THRUST_300001_SM_1000_NS6system6detail10sequential3seqE,(.L_31 - _ZN34_INTERNAL_a139625b_4_k_cu_6ce8ca366thrust24THRUST_300001_SM_1000_NS6system6detail10sequential3seqE)
_ZN34_INTERNAL_a139625b_4_k_cu_6ce8ca366thrust24THRUST_300001_SM_1000_NS6system6detail10sequential3seqE:
	.zero		1
.L_31:


//--------------------- .nv.constant0._ZN3cub18CUB_300001_SM_10006detail11EmptyKernelIvEEvv --------------------------
	.section	.nv.constant0._ZN3cub18CUB_300001_SM_10006detail11EmptyKernelIvEEvv,"a",@progbits
	.sectionflags	@""
	.align	4
.nv.constant0._ZN3cub18CUB_300001_SM_10006detail11EmptyKernelIvEEvv:
	.zero		896


//--------------------- .nv.constant0._Z10fillKernelPii --------------------------
	.section	.nv.constant0._Z10fillKernelPii,"a",@progbits
	.sectionflags	@""
	.align	4
.nv.constant0._Z10fillKernelPii:
	.zero		908


//--------------------- SYMBOLS --------------------------

	.type		.nv.reservedSmem.offset0,@object
	.size		.nv.reservedSmem.offset0,0x4
